//
// Generated by NVIDIA NVVM Compiler
//
// Compiler Build ID: CL-36424714
// Cuda compilation tools, release 13.0, V13.0.88
// Based on NVVM 20.0.0
//

.version 9.0
.target sm_100
.address_size 64

	// .globl	_Z10add_kernelIiEviPKT_S2_PS0_

.visible .entry _Z10add_kernelIiEviPKT_S2_PS0_(
	.param .u32 _Z10add_kernelIiEviPKT_S2_PS0__param_0,
	.param .u64 .ptr .align 1 _Z10add_kernelIiEviPKT_S2_PS0__param_1,
	.param .u64 .ptr .align 1 _Z10add_kernelIiEviPKT_S2_PS0__param_2,
	.param .u64 .ptr .align 1 _Z10add_kernelIiEviPKT_S2_PS0__param_3
)
{
	.reg .pred 	%p<3>;
	.reg .b32 	%r<12>;
	.reg .b64 	%rd<11>;

	ld.param.u32 	%r5, [_Z10add_kernelIiEviPKT_S2_PS0__param_0];
	ld.param.u64 	%rd4, [_Z10add_kernelIiEviPKT_S2_PS0__param_1];
	ld.param.u64 	%rd5, [_Z10add_kernelIiEviPKT_S2_PS0__param_2];
	ld.param.u64 	%rd6, [_Z10add_kernelIiEviPKT_S2_PS0__param_3];
	mov.u32 	%r11, %tid.x;
	setp.ge.s32 	%p1, %r11, %r5;
	@%p1 bra 	$L__BB0_3;
	mov.u32 	%r6, %nctaid.x;
	mov.u32 	%r7, %ntid.x;
	mul.lo.s32 	%r2, %r6, %r7;
	cvta.to.global.u64 	%rd1, %rd4;
	cvta.to.global.u64 	%rd2, %rd5;
	cvta.to.global.u64 	%rd3, %rd6;
$L__BB0_2:
	mul.wide.s32 	%rd7, %r11, 4;
	add.s64 	%rd8, %rd1, %rd7;
	ld.global.u32 	%r8, [%rd8];
	add.s64 	%rd9, %rd2, %rd7;
	ld.global.u32 	%r9, [%rd9];
	add.s32 	%r10, %r9, %r8;
	add.s64 	%rd10, %rd3, %rd7;
	st.global.u32 	[%rd10], %r10;
	add.s32 	%r11, %r11, %r2;
	setp.lt.s32 	%p2, %r11, %r5;
	@%p2 bra 	$L__BB0_2;
$L__BB0_3:
	ret;

}


// ===== COMPILED SASS (sm_100) =====

	.target	sm_100

	.elftype	@"ET_EXEC"


//--------------------- .note.nv.tkinfo           --------------------------
	.section	.note.nv.tkinfo,"",@"SHT_NOTE"
	.sectionflags	@"SHF_NOTE_NV_TKINFO"
	.tkinfo
        /*0018*/ 	.word	0x00000002
        /*0030*/ 	.string	""
        /*0030*/ 	.string	"ptxas"
        /*0030*/ 	.string	"Cuda compilation tools, release 13.0, V13.0.88"
        /*0030*/ 	.string	"Build cuda_13.0.r13.0/compiler.36424714_0"
        /*0030*/ 	.string	"-arch sm_100 -m 64 "



//--------------------- .note.nv.cuinfo           --------------------------
	.section	.note.nv.cuinfo,"",@"SHT_NOTE"
	.sectionflags	@"SHF_NOTE_NV_CUINFO"
        /*0018*/ 	.short	0x0002
        /*001a*/ 	.short	0x0064
        /*001c*/ 	.short	0x0082
	.zero		2


//--------------------- .nv.info                  --------------------------
	.section	.nv.info,"",@"SHT_CUDA_INFO"
	.align	4


	//----- nvinfo : EIATTR_REGCOUNT
	.align		4
        /*0000*/ 	.byte	0x04, 0x2f
        /*0002*/ 	.short	(.L_1 - .L_0)
	.align		4
.L_0:
        /*0004*/ 	.word	index@(_Z10add_kernelIiEviPKT_S2_PS0_)
        /*0008*/ 	.word	0x00000014


	//----- nvinfo : EIATTR_FRAME_SIZE
	.align		4
.L_1:
        /*000c*/ 	.byte	0x04, 0x11
        /*000e*/ 	.short	(.L_3 - .L_2)
	.align		4
.L_2:
        /*0010*/ 	.word	index@(_Z10add_kernelIiEviPKT_S2_PS0_)
        /*0014*/ 	.word	0x00000000


	//----- nvinfo : EIATTR_MIN_STACK_SIZE
	.align		4
.L_3:
        /*0018*/ 	.byte	0x04, 0x12
        /*001a*/ 	.short	(.L_5 - .L_4)
	.align		4
.L_4:
        /*001c*/ 	.word	index@(_Z10add_kernelIiEviPKT_S2_PS0_)
        /*0020*/ 	.word	0x00000000
.L_5:


//--------------------- .nv.compat                --------------------------
	.section	.nv.compat,"",@"SHT_CUDA_COMPAT_INFO"
	.align	4
        /*0000*/ 	.byte	0x02, 0x09, 0x00, 0x00, 0x02, 0x02, 0x01, 0x00, 0x02, 0x05, 0x05, 0x00, 0x03, 0x07, 0x01, 0x01
        /*0010*/ 	.byte	0x02, 0x03, 0x00, 0x00, 0x02, 0x06, 0x01, 0x00, 0x04, 0x0b, 0x08, 0x00, 0x09, 0x00, 0x00, 0x00
        /*0020*/ 	.byte	0x00, 0x00, 0x00, 0x00


//--------------------- .nv.info._Z10add_kernelIiEviPKT_S2_PS0_ --------------------------
	.section	.nv.info._Z10add_kernelIiEviPKT_S2_PS0_,"",@"SHT_CUDA_INFO"
	.sectionflags	@""
	.align	4


	//----- nvinfo : EIATTR_CUDA_API_VERSION
	.align		4
        /*0000*/ 	.byte	0x04, 0x37
        /*0002*/ 	.short	(.L_7 - .L_6)
.L_6:
        /*0004*/ 	.word	0x00000082


	//----- nvinfo : EIATTR_KPARAM_INFO
	.align		4
.L_7:
        /*0008*/ 	.byte	0x04, 0x17
        /*000a*/ 	.short	(.L_9 - .L_8)
.L_8:
        /*000c*/ 	.word	0x00000000
        /*0010*/ 	.short	0x0003
        /*0012*/ 	.short	0x0018
        /*0014*/ 	.byte	0x00, 0xf5, 0x21, 0x00


	//----- nvinfo : EIATTR_KPARAM_INFO
	.align		4
.L_9:
        /*0018*/ 	.byte	0x04, 0x17
        /*001a*/ 	.short	(.L_11 - .L_10)
.L_10:
        /*001c*/ 	.word	0x00000000
        /*0020*/ 	.short	0x0002
        /*0022*/ 	.short	0x0010
        /*0024*/ 	.byte	0x00, 0xf5, 0x21, 0x00


	//----- nvinfo : EIATTR_KPARAM_INFO
	.align		4
.L_11:
        /*0028*/ 	.byte	0x04, 0x17
        /*002a*/ 	.short	(.L_13 - .L_12)
.L_12:
        /*002c*/ 	.word	0x00000000
        /*0030*/ 	.short	0x0001
        /*0032*/ 	.short	0x0008
        /*0034*/ 	.byte	0x00, 0xf5, 0x21, 0x00


	//----- nvinfo : EIATTR_KPARAM_INFO
	.align		4
.L_13:
        /*0038*/ 	.byte	0x04, 0x17
        /*003a*/ 	.short	(.L_15 - .L_14)
.L_14:
        /*003c*/ 	.word	0x00000000
        /*0040*/ 	.short	0x0000
        /*0042*/ 	.short	0x0000
        /*0044*/ 	.byte	0x00, 0xf0, 0x11, 0x00


	//----- nvinfo : EIATTR_SPARSE_MMA_MASK
	.align		4
.L_15:
        /*0048*/ 	.byte	0x03, 0x50
        /*004a*/ 	.short	0x0000


	//----- nvinfo : EIATTR_MAXREG_COUNT
	.align		4
        /*004c*/ 	.byte	0x03, 0x1b
        /*004e*/ 	.short	0x00ff


	//----- nvinfo : EIATTR_MERCURY_ISA_VERSION
	.align		4
        /*0050*/ 	.byte	0x03, 0x5f
        /*0052*/ 	.short	0x0101


	//----- nvinfo : EIATTR_VRC_CTA_INIT_COUNT
	.align		4
        /*0054*/ 	.byte	0x02, 0x4a
	.zero		1
	.zero		1


	//----- nvinfo : EIATTR_EXIT_INSTR_OFFSETS
	.align		4
        /*0058*/ 	.byte	0x04, 0x1c
        /*005a*/ 	.short	(.L_17 - .L_16)


	//   ....[0]....
.L_16:
        /*005c*/ 	.word	0x00000040


	//   ....[1]....
        /*0060*/ 	.word	0x00000160


	//----- nvinfo : EIATTR_CRS_STACK_SIZE
	.align		4
.L_17:
        /*0064*/ 	.byte	0x04, 0x1e
        /*0066*/ 	.short	(.L_19 - .L_18)
.L_18:
        /*0068*/ 	.word	0x00000000


	//----- nvinfo : EIATTR_CBANK_PARAM_SIZE
	.align		4
.L_19:
        /*006c*/ 	.byte	0x03, 0x19
        /*006e*/ 	.short	0x0020


	//----- nvinfo : EIATTR_PARAM_CBANK
	.align		4
        /*0070*/ 	.byte	0x04, 0x0a
        /*0072*/ 	.short	(.L_21 - .L_20)
	.align		4
.L_20:
        /*0074*/ 	.word	index@(.nv.constant0._Z10add_kernelIiEviPKT_S2_PS0_)
        /*0078*/ 	.short	0x0380
        /*007a*/ 	.short	0x0020


	//----- nvinfo : EIATTR_SW_WAR
	.align		4
.L_21:
        /*007c*/ 	.byte	0x04, 0x36
        /*007e*/ 	.short	(.L_23 - .L_22)
.L_22:
        /*0080*/ 	.word	0x00000008
.L_23:


//--------------------- .nv.callgraph             --------------------------
	.section	.nv.callgraph,"",@"SHT_CUDA_CALLGRAPH"
	.align	4
	.sectionentsize	8
	.align		4
        /*0000*/ 	.word	0x00000000
	.align		4
        /*0004*/ 	.word	0xffffffff
	.align		4
        /*0008*/ 	.word	0x00000000
	.align		4
        /*000c*/ 	.word	0xfffffffe
	.align		4
        /*0010*/ 	.word	0x00000000
	.align		4
        /*0014*/ 	.word	0xfffffffd
	.align		4
        /*0018*/ 	.word	0x00000000
	.align		4
        /*001c*/ 	.word	0xfffffffc


//--------------------- .text._Z10add_kernelIiEviPKT_S2_PS0_ --------------------------
	.section	.text._Z10add_kernelIiEviPKT_S2_PS0_,"ax",@progbits
	.align	128
        .global         _Z10add_kernelIiEviPKT_S2_PS0_
        .type           _Z10add_kernelIiEviPKT_S2_PS0_,@function
        .size           _Z10add_kernelIiEviPKT_S2_PS0_,(.L_x_2 - _Z10add_kernelIiEviPKT_S2_PS0_)
        .other          _Z10add_kernelIiEviPKT_S2_PS0_,@"STO_CUDA_ENTRY STV_DEFAULT"
_Z10add_kernelIiEviPKT_S2_PS0_:
.text._Z10add_kernelIiEviPKT_S2_PS0_:
[----:B------:R-:W-:Y:S01]  /*0000*/  LDC R1, c[0x0][0x37c] ;  /* 0x0000df00ff017b82 */ /* 0x000fe20000000800 */
[----:B------:R-:W0:Y:S01]  /*0010*/  S2R R15, SR_TID.X ;  /* 0x00000000000f7919 */ /* 0x000e220000002100 */
[----:B------:R-:W0:Y:S02]  /*0020*/  LDCU UR8, c[0x0][0x380] ;  /* 0x00007000ff0877ac */ /* 0x000e240008000800 */
[----:B0-----:R-:W-:-:S13]  /*0030*/  ISETP.GE.AND P0, PT, R15, UR8, PT ;  /* 0x000000080f007c0c */ /* 0x001fda000bf06270 */
[----:B------:R-:W-:Y:S05]  /*0040*/  @P0 EXIT ;  /* 0x000000000000094d */ /* 0x000fea0003800000 */
[----:B------:R-:W0:Y:S01]  /*0050*/  LDC.64 R8, c[0x0][0x388] ;  /* 0x0000e200ff087b82 */ /* 0x000e220000000a00 */
[----:B------:R-:W1:Y:S01]  /*0060*/  LDCU UR4, c[0x0][0x370] ;  /* 0x00006e00ff0477ac */ /* 0x000e620008000800 */
[----:B------:R-:W1:Y:S06]  /*0070*/  LDCU UR5, c[0x0][0x360] ;  /* 0x00006c00ff0577ac */ /* 0x000e6c0008000800 */
[----:B------:R-:W2:Y:S01]  /*0080*/  LDC.64 R10, c[0x0][0x390] ;  /* 0x0000e400ff0a7b82 */ /* 0x000ea20000000a00 */
[----:B------:R-:W3:Y:S07]  /*0090*/  LDCU.64 UR6, c[0x0][0x358] ;  /* 0x00006b00ff0677ac */ /* 0x000eee0008000a00 */
[----:B------:R-:W4:Y:S01]  /*00a0*/  LDC.64 R12, c[0x0][0x398] ;  /* 0x0000e600ff0c7b82 */ /* 0x000f220000000a00 */
[----:B-1----:R-:W-:-:S12]  /*00b0*/  UIMAD UR4, UR4, UR5, URZ ;  /* 0x00000005040472a4 */ /* 0x002fd8000f8e02ff */
.L_x_0:
[----:B0-----:R-:W-:-:S04]  /*00c0*/  IMAD.WIDE R2, R15, 0x4, R8 ;  /* 0x000000040f027825 */ /* 0x001fc800078e0208 */
[C---:B--2---:R-:W-:Y:S02]  /*00d0*/  IMAD.WIDE R4, R15.reuse, 0x4, R10 ;  /* 0x000000040f047825 */ /* 0x044fe400078e020a */
[----:B---3--:R-:W2:Y:S04]  /*00e0*/  LDG.E R2, desc[UR6][R2.64] ;  /* 0x0000000602027981 */ /* 0x008ea8000c1e1900 */
[----:B------:R-:W2:Y:S01]  /*00f0*/  LDG.E R5, desc[UR6][R4.64] ;  /* 0x0000000604057981 */ /* 0x000ea2000c1e1900 */
[C---:B-1--4-:R-:W-:Y:S01]  /*0100*/  IMAD.WIDE R6, R15.reuse, 0x4, R12 ;  /* 0x000000040f067825 */ /* 0x052fe200078e020c */
[----:B------:R-:W-:-:S04]  /*0110*/  IADD3 R15, PT, PT, R15, UR4, RZ ;  /* 0x000000040f0f7c10 */ /* 0x000fc8000fffe0ff */
[----:B------:R-:W-:Y:S02]  /*0120*/  ISETP.GE.AND P0, PT, R15, UR8, PT ;  /* 0x000000080f007c0c */ /* 0x000fe4000bf06270 */
[----:B--2---:R-:W-:-:S05]  /*0130*/  IADD3 R17, PT, PT, R2, R5, RZ ;  /* 0x0000000502117210 */ /* 0x004fca0007ffe0ff */
[----:B------:R1:W-:Y:S06]  /*0140*/  STG.E desc[UR6][R6.64], R17 ;  /* 0x0000001106007986 */ /* 0x0003ec000c101906 */
[----:B------:R-:W-:Y:S05]  /*0150*/  @!P0 BRA `(.L_x_0) ;  /* 0xfffffffc00d88947 */ /* 0x000fea000383ffff */
[----:B------:R-:W-:Y:S05]  /*0160*/  EXIT ;  /* 0x000000000000794d */ /* 0x000fea0003800000 */
.L_x_1:
[----:B------:R-:W-:-:S00]  /*0170*/  BRA `(.L_x_1) ;  /* 0xfffffffc00fc7947 */ /* 0x000fc0000383ffff */
[----:B------:R-:W-:-:S00]  /*0180*/  NOP ;  /* 0x0000000000007918 */ /* 0x000fc00000000000 */
[----:B------:R-:W-:-:S00]  /*0190*/  NOP ;  /* 0x0000000000007918 */ /* 0x000fc00000000000 */
[----:B------:R-:W-:-:S00]  /*01a0*/  NOP ;  /* 0x0000000000007918 */ /* 0x000fc00000000000 */
[----:B------:R-:W-:-:S00]  /*01b0*/  NOP ;  /* 0x0000000000007918 */ /* 0x000fc00000000000 */
[----:B------:R-:W-:-:S00]  /*01c0*/  NOP ;  /* 0x0000000000007918 */ /* 0x000fc00000000000 */
[----:B------:R-:W-:-:S00]  /*01d0*/  NOP ;  /* 0x0000000000007918 */ /* 0x000fc00000000000 */
[----:B------:R-:W-:-:S00]  /*01e0*/  NOP ;  /* 0x0000000000007918 */ /* 0x000fc00000000000 */
[----:B------:R-:W-:-:S00]  /*01f0*/  NOP ;  /* 0x0000000000007918 */ /* 0x000fc00000000000 */
.L_x_2:


//--------------------- .nv.shared.reserved.0     --------------------------
	.section	.nv.shared.reserved.0,"aw",@nobits
	.weak		__nv_reservedSMEM_offset_0_alias
	.size		__nv_reservedSMEM_offset_0_alias, 0, 64
	.other		__nv_reservedSMEM_offset_0_alias,@"STO_CUDA_RESERVED_SHARED STV_DEFAULT"
__nv_reservedSMEM_offset_0_alias:
	.zero		0
	.zero		64


//--------------------- .nv.constant0._Z10add_kernelIiEviPKT_S2_PS0_ --------------------------
	.section	.nv.constant0._Z10add_kernelIiEviPKT_S2_PS0_,"a",@progbits
	.sectionflags	@""
	.align	4
.nv.constant0._Z10add_kernelIiEviPKT_S2_PS0_:
	.zero		928


//--------------------- SYMBOLS --------------------------

	.type		.nv.reservedSmem.offset0,@object
	.size		.nv.reservedSmem.offset0,0x4
